//
// Generated by NVIDIA NVVM Compiler
//
// Compiler Build ID: CL-36424714
// Cuda compilation tools, release 13.0, V13.0.88
// Based on NVVM 20.0.0
//

.version 9.0
.target sm_100
.address_size 64

	// .globl	_Z17reduce_sequentialPKfPfi
// _ZZ16reduce_shared_v1PKfPfiE4smem has been demoted
// _ZZ16reduce_shared_v2PKfPfiE4smem has been demoted
// _ZZ16reduce_shared_v3PKfPfiE4smem has been demoted

.visible .entry _Z17reduce_sequentialPKfPfi(
	.param .u64 .ptr .align 1 _Z17reduce_sequentialPKfPfi_param_0,
	.param .u64 .ptr .align 1 _Z17reduce_sequentialPKfPfi_param_1,
	.param .u32 _Z17reduce_sequentialPKfPfi_param_2
)
{
	.reg .pred 	%p<10>;
	.reg .b32 	%r<23>;
	.reg .b32 	%f<83>;
	.reg .b64 	%rd<18>;

	ld.param.u64 	%rd9, [_Z17reduce_sequentialPKfPfi_param_0];
	ld.param.u64 	%rd8, [_Z17reduce_sequentialPKfPfi_param_1];
	ld.param.u32 	%r16, [_Z17reduce_sequentialPKfPfi_param_2];
	cvta.to.global.u64 	%rd1, %rd9;
	setp.lt.s32 	%p1, %r16, 1;
	mov.f32 	%f82, 0f00000000;
	@%p1 bra 	$L__BB0_13;
	and.b32  	%r1, %r16, 15;
	setp.lt.u32 	%p2, %r16, 16;
	mov.f32 	%f82, 0f00000000;
	mov.b32 	%r20, 0;
	@%p2 bra 	$L__BB0_4;
	and.b32  	%r20, %r16, 2147483632;
	neg.s32 	%r18, %r20;
	add.s64 	%rd16, %rd1, 32;
	mov.f32 	%f82, 0f00000000;
$L__BB0_3:
	.pragma "nounroll";
	ld.global.f32 	%f18, [%rd16+-32];
	add.f32 	%f19, %f82, %f18;
	ld.global.f32 	%f20, [%rd16+-28];
	add.f32 	%f21, %f19, %f20;
	ld.global.f32 	%f22, [%rd16+-24];
	add.f32 	%f23, %f21, %f22;
	ld.global.f32 	%f24, [%rd16+-20];
	add.f32 	%f25, %f23, %f24;
	ld.global.f32 	%f26, [%rd16+-16];
	add.f32 	%f27, %f25, %f26;
	ld.global.f32 	%f28, [%rd16+-12];
	add.f32 	%f29, %f27, %f28;
	ld.global.f32 	%f30, [%rd16+-8];
	add.f32 	%f31, %f29, %f30;
	ld.global.f32 	%f32, [%rd16+-4];
	add.f32 	%f33, %f31, %f32;
	ld.global.f32 	%f34, [%rd16];
	add.f32 	%f35, %f33, %f34;
	ld.global.f32 	%f36, [%rd16+4];
	add.f32 	%f37, %f35, %f36;
	ld.global.f32 	%f38, [%rd16+8];
	add.f32 	%f39, %f37, %f38;
	ld.global.f32 	%f40, [%rd16+12];
	add.f32 	%f41, %f39, %f40;
	ld.global.f32 	%f42, [%rd16+16];
	add.f32 	%f43, %f41, %f42;
	ld.global.f32 	%f44, [%rd16+20];
	add.f32 	%f45, %f43, %f44;
	ld.global.f32 	%f46, [%rd16+24];
	add.f32 	%f47, %f45, %f46;
	ld.global.f32 	%f48, [%rd16+28];
	add.f32 	%f82, %f47, %f48;
	add.s32 	%r18, %r18, 16;
	add.s64 	%rd16, %rd16, 64;
	setp.ne.s32 	%p3, %r18, 0;
	@%p3 bra 	$L__BB0_3;
$L__BB0_4:
	setp.eq.s32 	%p4, %r1, 0;
	@%p4 bra 	$L__BB0_13;
	and.b32  	%r7, %r16, 7;
	setp.lt.u32 	%p5, %r1, 8;
	@%p5 bra 	$L__BB0_7;
	mul.wide.u32 	%rd10, %r20, 4;
	add.s64 	%rd11, %rd1, %rd10;
	ld.global.f32 	%f50, [%rd11];
	add.f32 	%f51, %f82, %f50;
	ld.global.f32 	%f52, [%rd11+4];
	add.f32 	%f53, %f51, %f52;
	ld.global.f32 	%f54, [%rd11+8];
	add.f32 	%f55, %f53, %f54;
	ld.global.f32 	%f56, [%rd11+12];
	add.f32 	%f57, %f55, %f56;
	ld.global.f32 	%f58, [%rd11+16];
	add.f32 	%f59, %f57, %f58;
	ld.global.f32 	%f60, [%rd11+20];
	add.f32 	%f61, %f59, %f60;
	ld.global.f32 	%f62, [%rd11+24];
	add.f32 	%f63, %f61, %f62;
	ld.global.f32 	%f64, [%rd11+28];
	add.f32 	%f82, %f63, %f64;
	add.s32 	%r20, %r20, 8;
$L__BB0_7:
	setp.eq.s32 	%p6, %r7, 0;
	@%p6 bra 	$L__BB0_13;
	and.b32  	%r10, %r16, 3;
	setp.lt.u32 	%p7, %r7, 4;
	@%p7 bra 	$L__BB0_10;
	mul.wide.u32 	%rd12, %r20, 4;
	add.s64 	%rd13, %rd1, %rd12;
	ld.global.f32 	%f66, [%rd13];
	add.f32 	%f67, %f82, %f66;
	ld.global.f32 	%f68, [%rd13+4];
	add.f32 	%f69, %f67, %f68;
	ld.global.f32 	%f70, [%rd13+8];
	add.f32 	%f71, %f69, %f70;
	ld.global.f32 	%f72, [%rd13+12];
	add.f32 	%f82, %f71, %f72;
	add.s32 	%r20, %r20, 4;
$L__BB0_10:
	setp.eq.s32 	%p8, %r10, 0;
	@%p8 bra 	$L__BB0_13;
	mul.wide.u32 	%rd14, %r20, 4;
	add.s64 	%rd17, %rd1, %rd14;
	neg.s32 	%r22, %r10;
$L__BB0_12:
	.pragma "nounroll";
	ld.global.f32 	%f73, [%rd17];
	add.f32 	%f82, %f82, %f73;
	add.s64 	%rd17, %rd17, 4;
	add.s32 	%r22, %r22, 1;
	setp.ne.s32 	%p9, %r22, 0;
	@%p9 bra 	$L__BB0_12;
$L__BB0_13:
	cvta.to.global.u64 	%rd15, %rd8;
	st.global.f32 	[%rd15], %f82;
	ret;

}
	// .globl	_Z16reduce_shared_v1PKfPfi
.visible .entry _Z16reduce_shared_v1PKfPfi(
	.param .u64 .ptr .align 1 _Z16reduce_shared_v1PKfPfi_param_0,
	.param .u64 .ptr .align 1 _Z16reduce_shared_v1PKfPfi_param_1,
	.param .u32 _Z16reduce_shared_v1PKfPfi_param_2
)
{
	.reg .pred 	%p<6>;
	.reg .b32 	%r<17>;
	.reg .b32 	%f<10>;
	.reg .b64 	%rd<7>;
	// demoted variable
	.shared .align 4 .b8 _ZZ16reduce_shared_v1PKfPfiE4smem[1024];
	ld.param.u64 	%rd1, [_Z16reduce_shared_v1PKfPfi_param_0];
	ld.param.u64 	%rd2, [_Z16reduce_shared_v1PKfPfi_param_1];
	ld.param.u32 	%r7, [_Z16reduce_shared_v1PKfPfi_param_2];
	mov.u32 	%r8, %ctaid.x;
	mov.u32 	%r1, %ntid.x;
	mov.u32 	%r2, %tid.x;
	mad.lo.s32 	%r3, %r8, %r1, %r2;
	setp.ge.s32 	%p1, %r3, %r7;
	mov.f32 	%f9, 0f00000000;
	@%p1 bra 	$L__BB1_2;
	cvta.to.global.u64 	%rd3, %rd1;
	mul.wide.s32 	%rd4, %r3, 4;
	add.s64 	%rd5, %rd3, %rd4;
	ld.global.f32 	%f9, [%rd5];
$L__BB1_2:
	shl.b32 	%r9, %r2, 2;
	mov.u32 	%r10, _ZZ16reduce_shared_v1PKfPfiE4smem;
	add.s32 	%r4, %r10, %r9;
	st.shared.f32 	[%r4], %f9;
	bar.sync 	0;
	setp.lt.u32 	%p2, %r1, 2;
	@%p2 bra 	$L__BB1_7;
	mov.b32 	%r16, 1;
$L__BB1_4:
	shl.b32 	%r6, %r16, 1;
	add.s32 	%r12, %r6, -1;
	and.b32  	%r13, %r12, %r2;
	setp.ne.s32 	%p3, %r13, 0;
	@%p3 bra 	$L__BB1_6;
	shl.b32 	%r14, %r16, 2;
	add.s32 	%r15, %r4, %r14;
	ld.shared.f32 	%f4, [%r15];
	ld.shared.f32 	%f5, [%r4];
	add.f32 	%f6, %f4, %f5;
	st.shared.f32 	[%r4], %f6;
$L__BB1_6:
	bar.sync 	0;
	setp.lt.u32 	%p4, %r6, %r1;
	mov.u32 	%r16, %r6;
	@%p4 bra 	$L__BB1_4;
$L__BB1_7:
	setp.ne.s32 	%p5, %r2, 0;
	@%p5 bra 	$L__BB1_9;
	ld.shared.f32 	%f7, [_ZZ16reduce_shared_v1PKfPfiE4smem];
	cvta.to.global.u64 	%rd6, %rd2;
	atom.global.add.f32 	%f8, [%rd6], %f7;
$L__BB1_9:
	ret;

}
	// .globl	_Z16reduce_shared_v2PKfPfi
.visible .entry _Z16reduce_shared_v2PKfPfi(
	.param .u64 .ptr .align 1 _Z16reduce_shared_v2PKfPfi_param_0,
	.param .u64 .ptr .align 1 _Z16reduce_shared_v2PKfPfi_param_1,
	.param .u32 _Z16reduce_shared_v2PKfPfi_param_2
)
{
	.reg .pred 	%p<6>;
	.reg .b32 	%r<14>;
	.reg .b32 	%f<10>;
	.reg .b64 	%rd<7>;
	// demoted variable
	.shared .align 4 .b8 _ZZ16reduce_shared_v2PKfPfiE4smem[1024];
	ld.param.u64 	%rd1, [_Z16reduce_shared_v2PKfPfi_param_0];
	ld.param.u64 	%rd2, [_Z16reduce_shared_v2PKfPfi_param_1];
	ld.param.u32 	%r7, [_Z16reduce_shared_v2PKfPfi_param_2];
	mov.u32 	%r8, %ctaid.x;
	mov.u32 	%r13, %ntid.x;
	mov.u32 	%r2, %tid.x;
	mad.lo.s32 	%r3, %r8, %r13, %r2;
	setp.ge.s32 	%p1, %r3, %r7;
	mov.f32 	%f9, 0f00000000;
	@%p1 bra 	$L__BB2_2;
	cvta.to.global.u64 	%rd3, %rd1;
	mul.wide.s32 	%rd4, %r3, 4;
	add.s64 	%rd5, %rd3, %rd4;
	ld.global.f32 	%f9, [%rd5];
$L__BB2_2:
	shl.b32 	%r9, %r2, 2;
	mov.u32 	%r10, _ZZ16reduce_shared_v2PKfPfiE4smem;
	add.s32 	%r4, %r10, %r9;
	st.shared.f32 	[%r4], %f9;
	bar.sync 	0;
	setp.lt.u32 	%p2, %r13, 2;
	@%p2 bra 	$L__BB2_6;
$L__BB2_3:
	shr.u32 	%r6, %r13, 1;
	setp.ge.u32 	%p3, %r2, %r6;
	@%p3 bra 	$L__BB2_5;
	shl.b32 	%r11, %r6, 2;
	add.s32 	%r12, %r4, %r11;
	ld.shared.f32 	%f4, [%r12];
	ld.shared.f32 	%f5, [%r4];
	add.f32 	%f6, %f4, %f5;
	st.shared.f32 	[%r4], %f6;
$L__BB2_5:
	bar.sync 	0;
	setp.gt.u32 	%p4, %r13, 3;
	mov.u32 	%r13, %r6;
	@%p4 bra 	$L__BB2_3;
$L__BB2_6:
	setp.ne.s32 	%p5, %r2, 0;
	@%p5 bra 	$L__BB2_8;
	ld.shared.f32 	%f7, [_ZZ16reduce_shared_v2PKfPfiE4smem];
	cvta.to.global.u64 	%rd6, %rd2;
	atom.global.add.f32 	%f8, [%rd6], %f7;
$L__BB2_8:
	ret;

}
	// .globl	_Z16reduce_shared_v3PKfPfi
.visible .entry _Z16reduce_shared_v3PKfPfi(
	.param .u64 .ptr .align 1 _Z16reduce_shared_v3PKfPfi_param_0,
	.param .u64 .ptr .align 1 _Z16reduce_shared_v3PKfPfi_param_1,
	.param .u32 _Z16reduce_shared_v3PKfPfi_param_2
)
{
	.reg .pred 	%p<16>;
	.reg .b32 	%r<35>;
	.reg .b32 	%f<30>;
	.reg .b64 	%rd<7>;
	// demoted variable
	.shared .align 4 .b8 _ZZ16reduce_shared_v3PKfPfiE4smem[1024];
	ld.param.u64 	%rd1, [_Z16reduce_shared_v3PKfPfi_param_0];
	ld.param.u64 	%rd2, [_Z16reduce_shared_v3PKfPfi_param_1];
	ld.param.u32 	%r4, [_Z16reduce_shared_v3PKfPfi_param_2];
	mov.u32 	%r5, %ctaid.x;
	mov.u32 	%r1, %ntid.x;
	mov.u32 	%r2, %tid.x;
	mad.lo.s32 	%r3, %r5, %r1, %r2;
	setp.ge.s32 	%p1, %r3, %r4;
	mov.f32 	%f28, 0f00000000;
	@%p1 bra 	$L__BB3_2;
	cvta.to.global.u64 	%rd3, %rd1;
	mul.wide.s32 	%rd4, %r3, 4;
	add.s64 	%rd5, %rd3, %rd4;
	ld.global.f32 	%f28, [%rd5];
$L__BB3_2:
	mov.b32 	%r6, %f28;
	shfl.sync.down.b32	%r7|%p2, %r6, 16, 31, -1;
	mov.b32 	%f8, %r7;
	add.f32 	%f9, %f28, %f8;
	mov.b32 	%r8, %f9;
	shfl.sync.down.b32	%r9|%p3, %r8, 8, 31, -1;
	mov.b32 	%f10, %r9;
	add.f32 	%f11, %f9, %f10;
	mov.b32 	%r10, %f11;
	shfl.sync.down.b32	%r11|%p4, %r10, 4, 31, -1;
	mov.b32 	%f12, %r11;
	add.f32 	%f13, %f11, %f12;
	mov.b32 	%r12, %f13;
	shfl.sync.down.b32	%r13|%p5, %r12, 2, 31, -1;
	mov.b32 	%f14, %r13;
	add.f32 	%f15, %f13, %f14;
	mov.b32 	%r14, %f15;
	shfl.sync.down.b32	%r15|%p6, %r14, 1, 31, -1;
	mov.b32 	%f16, %r15;
	add.f32 	%f3, %f15, %f16;
	and.b32  	%r16, %r2, 31;
	setp.ne.s32 	%p7, %r16, 0;
	@%p7 bra 	$L__BB3_4;
	shr.u32 	%r17, %r2, 3;
	and.b32  	%r18, %r17, 124;
	mov.u32 	%r19, _ZZ16reduce_shared_v3PKfPfiE4smem;
	add.s32 	%r20, %r19, %r18;
	st.shared.f32 	[%r20], %f3;
$L__BB3_4:
	bar.sync 	0;
	setp.gt.u32 	%p8, %r2, 31;
	@%p8 bra 	$L__BB3_9;
	shr.u32 	%r21, %r1, 5;
	setp.ge.u32 	%p9, %r2, %r21;
	mov.f32 	%f29, 0f00000000;
	@%p9 bra 	$L__BB3_7;
	shl.b32 	%r22, %r2, 2;
	mov.u32 	%r23, _ZZ16reduce_shared_v3PKfPfiE4smem;
	add.s32 	%r24, %r23, %r22;
	ld.shared.f32 	%f29, [%r24];
$L__BB3_7:
	mov.b32 	%r25, %f29;
	shfl.sync.down.b32	%r26|%p10, %r25, 16, 31, -1;
	mov.b32 	%f18, %r26;
	add.f32 	%f19, %f29, %f18;
	mov.b32 	%r27, %f19;
	shfl.sync.down.b32	%r28|%p11, %r27, 8, 31, -1;
	mov.b32 	%f20, %r28;
	add.f32 	%f21, %f19, %f20;
	mov.b32 	%r29, %f21;
	shfl.sync.down.b32	%r30|%p12, %r29, 4, 31, -1;
	mov.b32 	%f22, %r30;
	add.f32 	%f23, %f21, %f22;
	mov.b32 	%r31, %f23;
	shfl.sync.down.b32	%r32|%p13, %r31, 2, 31, -1;
	mov.b32 	%f24, %r32;
	add.f32 	%f25, %f23, %f24;
	mov.b32 	%r33, %f25;
	shfl.sync.down.b32	%r34|%p14, %r33, 1, 31, -1;
	mov.b32 	%f26, %r34;
	add.f32 	%f6, %f25, %f26;
	setp.ne.s32 	%p15, %r2, 0;
	@%p15 bra 	$L__BB3_9;
	cvta.to.global.u64 	%rd6, %rd2;
	atom.global.add.f32 	%f27, [%rd6], %f6;
$L__BB3_9:
	ret;

}


// ===== COMPILED SASS (sm_100) =====

	.target	sm_100

	.elftype	@"ET_EXEC"


//--------------------- .note.nv.tkinfo           --------------------------
	.section	.note.nv.tkinfo,"",@"SHT_NOTE"
	.sectionflags	@"SHF_NOTE_NV_TKINFO"
	.tkinfo
        /*0018*/ 	.word	0x00000002
        /*0030*/ 	.string	""
        /*0030*/ 	.string	"ptxas"
        /*0030*/ 	.string	"Cuda compilation tools, release 13.0, V13.0.88"
        /*0030*/ 	.string	"Build cuda_13.0.r13.0/compiler.36424714_0"
        /*0030*/ 	.string	"-arch sm_100 -m 64 "



//--------------------- .note.nv.cuinfo           --------------------------
	.section	.note.nv.cuinfo,"",@"SHT_NOTE"
	.sectionflags	@"SHF_NOTE_NV_CUINFO"
        /*0018*/ 	.short	0x0002
        /*001a*/ 	.short	0x0064
        /*001c*/ 	.short	0x0082
	.zero		2


//--------------------- .nv.info                  --------------------------
	.section	.nv.info,"",@"SHT_CUDA_INFO"
	.align	4


	//----- nvinfo : EIATTR_REGCOUNT
	.align		4
        /*0000*/ 	.byte	0x04, 0x2f
        /*0002*/ 	.short	(.L_1 - .L_0)
	.align		4
.L_0:
        /*0004*/ 	.word	index@(_Z17reduce_sequentialPKfPfi)
        /*0008*/ 	.word	0x0000001f


	//----- nvinfo : EIATTR_FRAME_SIZE
	.align		4
.L_1:
        /*000c*/ 	.byte	0x04, 0x11
        /*000e*/ 	.short	(.L_3 - .L_2)
	.align		4
.L_2:
        /*0010*/ 	.word	index@(_Z17reduce_sequentialPKfPfi)
        /*0014*/ 	.word	0x00000000


	//----- nvinfo : EIATTR_REGCOUNT
	.align		4
.L_3:
        /*0018*/ 	.byte	0x04, 0x2f
        /*001a*/ 	.short	(.L_5 - .L_4)
	.align		4
.L_4:
        /*001c*/ 	.word	index@(_Z16reduce_shared_v1PKfPfi)
        /*0020*/ 	.word	0x0000000c


	//----- nvinfo : EIATTR_FRAME_SIZE
	.align		4
.L_5:
        /*0024*/ 	.byte	0x04, 0x11
        /*0026*/ 	.short	(.L_7 - .L_6)
	.align		4
.L_6:
        /*0028*/ 	.word	index@(_Z16reduce_shared_v1PKfPfi)
        /*002c*/ 	.word	0x00000000


	//----- nvinfo : EIATTR_REGCOUNT
	.align		4
.L_7:
        /*0030*/ 	.byte	0x04, 0x2f
        /*0032*/ 	.short	(.L_9 - .L_8)
	.align		4
.L_8:
        /*0034*/ 	.word	index@(_Z16reduce_shared_v2PKfPfi)
        /*0038*/ 	.word	0x0000000a


	//----- nvinfo : EIATTR_FRAME_SIZE
	.align		4
.L_9:
        /*003c*/ 	.byte	0x04, 0x11
        /*003e*/ 	.short	(.L_11 - .L_10)
	.align		4
.L_10:
        /*0040*/ 	.word	index@(_Z16reduce_shared_v2PKfPfi)
        /*0044*/ 	.word	0x00000000


	//----- nvinfo : EIATTR_REGCOUNT
	.align		4
.L_11:
        /*0048*/ 	.byte	0x04, 0x2f
        /*004a*/ 	.short	(.L_13 - .L_12)
	.align		4
.L_12:
        /*004c*/ 	.word	index@(_Z16reduce_shared_v3PKfPfi)
        /*0050*/ 	.word	0x0000000e


	//----- nvinfo : EIATTR_FRAME_SIZE
	.align		4
.L_13:
        /*0054*/ 	.byte	0x04, 0x11
        /*0056*/ 	.short	(.L_15 - .L_14)
	.align		4
.L_14:
        /*0058*/ 	.word	index@(_Z16reduce_shared_v3PKfPfi)
        /*005c*/ 	.word	0x00000000


	//----- nvinfo : EIATTR_MIN_STACK_SIZE
	.align		4
.L_15:
        /*0060*/ 	.byte	0x04, 0x12
        /*0062*/ 	.short	(.L_17 - .L_16)
	.align		4
.L_16:
        /*0064*/ 	.word	index@(_Z16reduce_shared_v3PKfPfi)
        /*0068*/ 	.word	0x00000000


	//----- nvinfo : EIATTR_MIN_STACK_SIZE
	.align		4
.L_17:
        /*006c*/ 	.byte	0x04, 0x12
        /*006e*/ 	.short	(.L_19 - .L_18)
	.align		4
.L_18:
        /*0070*/ 	.word	index@(_Z16reduce_shared_v2PKfPfi)
        /*0074*/ 	.word	0x00000000


	//----- nvinfo : EIATTR_MIN_STACK_SIZE
	.align		4
.L_19:
        /*0078*/ 	.byte	0x04, 0x12
        /*007a*/ 	.short	(.L_21 - .L_20)
	.align		4
.L_20:
        /*007c*/ 	.word	index@(_Z16reduce_shared_v1PKfPfi)
        /*0080*/ 	.word	0x00000000


	//----- nvinfo : EIATTR_MIN_STACK_SIZE
	.align		4
.L_21:
        /*0084*/ 	.byte	0x04, 0x12
        /*0086*/ 	.short	(.L_23 - .L_22)
	.align		4
.L_22:
        /*0088*/ 	.word	index@(_Z17reduce_sequentialPKfPfi)
        /*008c*/ 	.word	0x00000000
.L_23:


//--------------------- .nv.compat                --------------------------
	.section	.nv.compat,"",@"SHT_CUDA_COMPAT_INFO"
	.align	4
        /*0000*/ 	.byte	0x02, 0x09, 0x00, 0x00, 0x02, 0x02, 0x01, 0x00, 0x02, 0x05, 0x05, 0x00, 0x03, 0x07, 0x01, 0x01
        /*0010*/ 	.byte	0x02, 0x03, 0x00, 0x00, 0x02, 0x06, 0x01, 0x00, 0x04, 0x0b, 0x08, 0x00, 0x09, 0x00, 0x00, 0x00
        /*0020*/ 	.byte	0x00, 0x00, 0x00, 0x00


//--------------------- .nv.info._Z16reduce_shared_v3PKfPfi --------------------------
	.section	.nv.info._Z16reduce_shared_v3PKfPfi,"",@"SHT_CUDA_INFO"
	.sectionflags	@""
	.align	4


	//----- nvinfo : EIATTR_CUDA_API_VERSION
	.align		4
        /*0000*/ 	.byte	0x04, 0x37
        /*0002*/ 	.short	(.L_25 - .L_24)
.L_24:
        /*0004*/ 	.word	0x00000082


	//----- nvinfo : EIATTR_KPARAM_INFO
	.align		4
.L_25:
        /*0008*/ 	.byte	0x04, 0x17
        /*000a*/ 	.short	(.L_27 - .L_26)
.L_26:
        /*000c*/ 	.word	0x00000000
        /*0010*/ 	.short	0x0002
        /*0012*/ 	.short	0x0010
        /*0014*/ 	.byte	0x00, 0xf0, 0x11, 0x00


	//----- nvinfo : EIATTR_KPARAM_INFO
	.align		4
.L_27:
        /*0018*/ 	.byte	0x04, 0x17
        /*001a*/ 	.short	(.L_29 - .L_28)
.L_28:
        /*001c*/ 	.word	0x00000000
        /*0020*/ 	.short	0x0001
        /*0022*/ 	.short	0x0008
        /*0024*/ 	.byte	0x00, 0xf5, 0x21, 0x00


	//----- nvinfo : EIATTR_KPARAM_INFO
	.align		4
.L_29:
        /*0028*/ 	.byte	0x04, 0x17
        /*002a*/ 	.short	(.L_31 - .L_30)
.L_30:
        /*002c*/ 	.word	0x00000000
        /*0030*/ 	.short	0x0000
        /*0032*/ 	.short	0x0000
        /*0034*/ 	.byte	0x00, 0xf5, 0x21, 0x00


	//----- nvinfo : EIATTR_SPARSE_MMA_MASK
	.align		4
.L_31:
        /*0038*/ 	.byte	0x03, 0x50
        /*003a*/ 	.short	0x0000


	//----- nvinfo : EIATTR_MAXREG_COUNT
	.align		4
        /*003c*/ 	.byte	0x03, 0x1b
        /*003e*/ 	.short	0x00ff


	//----- nvinfo : EIATTR_NUM_BARRIERS
	.align		4
        /*0040*/ 	.byte	0x02, 0x4c
        /*0042*/ 	.byte	0x01
	.zero		1


	//----- nvinfo : EIATTR_MERCURY_ISA_VERSION
	.align		4
        /*0044*/ 	.byte	0x03, 0x5f
        /*0046*/ 	.short	0x0101


	//----- nvinfo : EIATTR_COOP_GROUP_MASK_REGIDS
	.align		4
        /*0048*/ 	.byte	0x04, 0x29
        /*004a*/ 	.short	(.L_33 - .L_32)


	//   ....[0]....
.L_32:
        /*004c*/ 	.word	0xffffffff


	//   ....[1]....
        /*0050*/ 	.word	0xffffffff


	//   ....[2]....
        /*0054*/ 	.word	0xffffffff


	//   ....[3]....
        /*0058*/ 	.word	0xffffffff


	//   ....[4]....
        /*005c*/ 	.word	0xffffffff


	//   ....[5]....
        /*0060*/ 	.word	0xffffffff


	//   ....[6]....
        /*0064*/ 	.word	0xffffffff


	//   ....[7]....
        /*0068*/ 	.word	0xffffffff


	//   ....[8]....
        /*006c*/ 	.word	0xffffffff


	//   ....[9]....
        /*0070*/ 	.word	0xffffffff


	//----- nvinfo : EIATTR_COOP_GROUP_INSTR_OFFSETS
	.align		4
.L_33:
        /*0074*/ 	.byte	0x04, 0x28
        /*0076*/ 	.short	(.L_35 - .L_34)


	//   ....[0]....
.L_34:
        /*0078*/ 	.word	0x00000110


	//   ....[1]....
        /*007c*/ 	.word	0x00000140


	//   ....[2]....
        /*0080*/ 	.word	0x00000170


	//   ....[3]....
        /*0084*/ 	.word	0x000001a0


	//   ....[4]....
        /*0088*/ 	.word	0x000001c0


	//   ....[5]....
        /*008c*/ 	.word	0x000002a0


	//   ....[6]....
        /*0090*/ 	.word	0x000002c0


	//   ....[7]....
        /*0094*/ 	.word	0x000002e0


	//   ....[8]....
        /*0098*/ 	.word	0x00000300


	//   ....[9]....
        /*009c*/ 	.word	0x00000320


	//----- nvinfo : EIATTR_VRC_CTA_INIT_COUNT
	.align		4
.L_35:
        /*00a0*/ 	.byte	0x02, 0x4a
	.zero		1
	.zero		1


	//----- nvinfo : EIATTR_EXIT_INSTR_OFFSETS
	.align		4
        /*00a4*/ 	.byte	0x04, 0x1c
        /*00a6*/ 	.short	(.L_37 - .L_36)


	//   ....[0]....
.L_36:
        /*00a8*/ 	.word	0x00000200


	//   ....[1]....
        /*00ac*/ 	.word	0x00000330


	//   ....[2]....
        /*00b0*/ 	.word	0x00000370


	//----- nvinfo : EIATTR_CBANK_PARAM_SIZE
	.align		4
.L_37:
        /*00b4*/ 	.byte	0x03, 0x19
        /*00b6*/ 	.short	0x0014


	//----- nvinfo : EIATTR_PARAM_CBANK
	.align		4
        /*00b8*/ 	.byte	0x04, 0x0a
        /*00ba*/ 	.short	(.L_39 - .L_38)
	.align		4
.L_38:
        /*00bc*/ 	.word	index@(.nv.constant0._Z16reduce_shared_v3PKfPfi)
        /*00c0*/ 	.short	0x0380
        /*00c2*/ 	.short	0x0014


	//----- nvinfo : EIATTR_SW_WAR
	.align		4
.L_39:
        /*00c4*/ 	.byte	0x04, 0x36
        /*00c6*/ 	.short	(.L_41 - .L_40)
.L_40:
        /*00c8*/ 	.word	0x00000008
.L_41:


//--------------------- .nv.info._Z16reduce_shared_v2PKfPfi --------------------------
	.section	.nv.info._Z16reduce_shared_v2PKfPfi,"",@"SHT_CUDA_INFO"
	.sectionflags	@""
	.align	4


	//----- nvinfo : EIATTR_CUDA_API_VERSION
	.align		4
        /*0000*/ 	.byte	0x04, 0x37
        /*0002*/ 	.short	(.L_43 - .L_42)
.L_42:
        /*0004*/ 	.word	0x00000082


	//----- nvinfo : EIATTR_KPARAM_INFO
	.align		4
.L_43:
        /*0008*/ 	.byte	0x04, 0x17
        /*000a*/ 	.short	(.L_45 - .L_44)
.L_44:
        /*000c*/ 	.word	0x00000000
        /*0010*/ 	.short	0x0002
        /*0012*/ 	.short	0x0010
        /*0014*/ 	.byte	0x00, 0xf0, 0x11, 0x00


	//----- nvinfo : EIATTR_KPARAM_INFO
	.align		4
.L_45:
        /*0018*/ 	.byte	0x04, 0x17
        /*001a*/ 	.short	(.L_47 - .L_46)
.L_46:
        /*001c*/ 	.word	0x00000000
        /*0020*/ 	.short	0x0001
        /*0022*/ 	.short	0x0008
        /*0024*/ 	.byte	0x00, 0xf5, 0x21, 0x00


	//----- nvinfo : EIATTR_KPARAM_INFO
	.align		4
.L_47:
        /*0028*/ 	.byte	0x04, 0x17
        /*002a*/ 	.short	(.L_49 - .L_48)
.L_48:
        /*002c*/ 	.word	0x00000000
        /*0030*/ 	.short	0x0000
        /*0032*/ 	.short	0x0000
        /*0034*/ 	.byte	0x00, 0xf5, 0x21, 0x00


	//----- nvinfo : EIATTR_SPARSE_MMA_MASK
	.align		4
.L_49:
        /*0038*/ 	.byte	0x03, 0x50
        /*003a*/ 	.short	0x0000


	//----- nvinfo : EIATTR_MAXREG_COUNT
	.align		4
        /*003c*/ 	.byte	0x03, 0x1b
        /*003e*/ 	.short	0x00ff


	//----- nvinfo : EIATTR_NUM_BARRIERS
	.align		4
        /*0040*/ 	.byte	0x02, 0x4c
        /*0042*/ 	.byte	0x01
	.zero		1


	//----- nvinfo : EIATTR_MERCURY_ISA_VERSION
	.align		4
        /*0044*/ 	.byte	0x03, 0x5f
        /*0046*/ 	.short	0x0101


	//----- nvinfo : EIATTR_VRC_CTA_INIT_COUNT
	.align		4
        /*0048*/ 	.byte	0x02, 0x4a
	.zero		1
	.zero		1


	//----- nvinfo : EIATTR_EXIT_INSTR_OFFSETS
	.align		4
        /*004c*/ 	.byte	0x04, 0x1c
        /*004e*/ 	.short	(.L_51 - .L_50)


	//   ....[0]....
.L_50:
        /*0050*/ 	.word	0x00000200


	//   ....[1]....
        /*0054*/ 	.word	0x00000270


	//----- nvinfo : EIATTR_CBANK_PARAM_SIZE
	.align		4
.L_51:
        /*0058*/ 	.byte	0x03, 0x19
        /*005a*/ 	.short	0x0014


	//----- nvinfo : EIATTR_PARAM_CBANK
	.align		4
        /*005c*/ 	.byte	0x04, 0x0a
        /*005e*/ 	.short	(.L_53 - .L_52)
	.align		4
.L_52:
        /*0060*/ 	.word	index@(.nv.constant0._Z16reduce_shared_v2PKfPfi)
        /*0064*/ 	.short	0x0380
        /*0066*/ 	.short	0x0014


	//----- nvinfo : EIATTR_SW_WAR
	.align		4
.L_53:
        /*0068*/ 	.byte	0x04, 0x36
        /*006a*/ 	.short	(.L_55 - .L_54)
.L_54:
        /*006c*/ 	.word	0x00000008
.L_55:


//--------------------- .nv.info._Z16reduce_shared_v1PKfPfi --------------------------
	.section	.nv.info._Z16reduce_shared_v1PKfPfi,"",@"SHT_CUDA_INFO"
	.sectionflags	@""
	.align	4


	//----- nvinfo : EIATTR_CUDA_API_VERSION
	.align		4
        /*0000*/ 	.byte	0x04, 0x37
        /*0002*/ 	.short	(.L_57 - .L_56)
.L_56:
        /*0004*/ 	.word	0x00000082


	//----- nvinfo : EIATTR_KPARAM_INFO
	.align		4
.L_57:
        /*0008*/ 	.byte	0x04, 0x17
        /*000a*/ 	.short	(.L_59 - .L_58)
.L_58:
        /*000c*/ 	.word	0x00000000
        /*0010*/ 	.short	0x0002
        /*0012*/ 	.short	0x0010
        /*0014*/ 	.byte	0x00, 0xf0, 0x11, 0x00


	//----- nvinfo : EIATTR_KPARAM_INFO
	.align		4
.L_59:
        /*0018*/ 	.byte	0x04, 0x17
        /*001a*/ 	.short	(.L_61 - .L_60)
.L_60:
        /*001c*/ 	.word	0x00000000
        /*0020*/ 	.short	0x0001
        /*0022*/ 	.short	0x0008
        /*0024*/ 	.byte	0x00, 0xf5, 0x21, 0x00


	//----- nvinfo : EIATTR_KPARAM_INFO
	.align		4
.L_61:
        /*0028*/ 	.byte	0x04, 0x17
        /*002a*/ 	.short	(.L_63 - .L_62)
.L_62:
        /*002c*/ 	.word	0x00000000
        /*0030*/ 	.short	0x0000
        /*0032*/ 	.short	0x0000
        /*0034*/ 	.byte	0x00, 0xf5, 0x21, 0x00


	//----- nvinfo : EIATTR_SPARSE_MMA_MASK
	.align		4
.L_63:
        /*0038*/ 	.byte	0x03, 0x50
        /*003a*/ 	.short	0x0000


	//----- nvinfo : EIATTR_MAXREG_COUNT
	.align		4
        /*003c*/ 	.byte	0x03, 0x1b
        /*003e*/ 	.short	0x00ff


	//----- nvinfo : EIATTR_NUM_BARRIERS
	.align		4
        /*0040*/ 	.byte	0x02, 0x4c
        /*0042*/ 	.byte	0x01
	.zero		1


	//----- nvinfo : EIATTR_MERCURY_ISA_VERSION
	.align		4
        /*0044*/ 	.byte	0x03, 0x5f
        /*0046*/ 	.short	0x0101


	//----- nvinfo : EIATTR_VRC_CTA_INIT_COUNT
	.align		4
        /*0048*/ 	.byte	0x02, 0x4a
	.zero		1
	.zero		1


	//----- nvinfo : EIATTR_EXIT_INSTR_OFFSETS
	.align		4
        /*004c*/ 	.byte	0x04, 0x1c
        /*004e*/ 	.short	(.L_65 - .L_64)


	//   ....[0]....
.L_64:
        /*0050*/ 	.word	0x00000220


	//   ....[1]....
        /*0054*/ 	.word	0x00000290


	//----- nvinfo : EIATTR_CBANK_PARAM_SIZE
	.align		4
.L_65:
        /*0058*/ 	.byte	0x03, 0x19
        /*005a*/ 	.short	0x0014


	//----- nvinfo : EIATTR_PARAM_CBANK
	.align		4
        /*005c*/ 	.byte	0x04, 0x0a
        /*005e*/ 	.short	(.L_67 - .L_66)
	.align		4
.L_66:
        /*0060*/ 	.word	index@(.nv.constant0._Z16reduce_shared_v1PKfPfi)
        /*0064*/ 	.short	0x0380
        /*0066*/ 	.short	0x0014


	//----- nvinfo : EIATTR_SW_WAR
	.align		4
.L_67:
        /*0068*/ 	.byte	0x04, 0x36
        /*006a*/ 	.short	(.L_69 - .L_68)
.L_68:
        /*006c*/ 	.word	0x00000008
.L_69:


//--------------------- .nv.info._Z17reduce_sequentialPKfPfi --------------------------
	.section	.nv.info._Z17reduce_sequentialPKfPfi,"",@"SHT_CUDA_INFO"
	.sectionflags	@""
	.align	4


	//----- nvinfo : EIATTR_CUDA_API_VERSION
	.align		4
        /*0000*/ 	.byte	0x04, 0x37
        /*0002*/ 	.short	(.L_71 - .L_70)
.L_70:
        /*0004*/ 	.word	0x00000082


	//----- nvinfo : EIATTR_KPARAM_INFO
	.align		4
.L_71:
        /*0008*/ 	.byte	0x04, 0x17
        /*000a*/ 	.short	(.L_73 - .L_72)
.L_72:
        /*000c*/ 	.word	0x00000000
        /*0010*/ 	.short	0x0002
        /*0012*/ 	.short	0x0010
        /*0014*/ 	.byte	0x00, 0xf0, 0x11, 0x00


	//----- nvinfo : EIATTR_KPARAM_INFO
	.align		4
.L_73:
        /*0018*/ 	.byte	0x04, 0x17
        /*001a*/ 	.short	(.L_75 - .L_74)
.L_74:
        /*001c*/ 	.word	0x00000000
        /*0020*/ 	.short	0x0001
        /*0022*/ 	.short	0x0008
        /*0024*/ 	.byte	0x00, 0xf5, 0x21, 0x00


	//----- nvinfo : EIATTR_KPARAM_INFO
	.align		4
.L_75:
        /*0028*/ 	.byte	0x04, 0x17
        /*002a*/ 	.short	(.L_77 - .L_76)
.L_76:
        /*002c*/ 	.word	0x00000000
        /*0030*/ 	.short	0x0000
        /*0032*/ 	.short	0x0000
        /*0034*/ 	.byte	0x00, 0xf5, 0x21, 0x00


	//----- nvinfo : EIATTR_SPARSE_MMA_MASK
	.align		4
.L_77:
        /*0038*/ 	.byte	0x03, 0x50
        /*003a*/ 	.short	0x0000


	//----- nvinfo : EIATTR_MAXREG_COUNT
	.align		4
        /*003c*/ 	.byte	0x03, 0x1b
        /*003e*/ 	.short	0x00ff


	//----- nvinfo : EIATTR_MERCURY_ISA_VERSION
	.align		4
        /*0040*/ 	.byte	0x03, 0x5f
        /*0042*/ 	.short	0x0101


	//----- nvinfo : EIATTR_VRC_CTA_INIT_COUNT
	.align		4
        /*0044*/ 	.byte	0x02, 0x4a
	.zero		1
	.zero		1


	//----- nvinfo : EIATTR_EXIT_INSTR_OFFSETS
	.align		4
        /*0048*/ 	.byte	0x04, 0x1c
        /*004a*/ 	.short	(.L_79 - .L_78)


	//   ....[0]....
.L_78:
        /*004c*/ 	.word	0x00000710


	//----- nvinfo : EIATTR_CBANK_PARAM_SIZE
	.align		4
.L_79:
        /*0050*/ 	.byte	0x03, 0x19
        /*0052*/ 	.short	0x0014


	//----- nvinfo : EIATTR_PARAM_CBANK
	.align		4
        /*0054*/ 	.byte	0x04, 0x0a
        /*0056*/ 	.short	(.L_81 - .L_80)
	.align		4
.L_80:
        /*0058*/ 	.word	index@(.nv.constant0._Z17reduce_sequentialPKfPfi)
        /*005c*/ 	.short	0x0380
        /*005e*/ 	.short	0x0014


	//----- nvinfo : EIATTR_SW_WAR
	.align		4
.L_81:
        /*0060*/ 	.byte	0x04, 0x36
        /*0062*/ 	.short	(.L_83 - .L_82)
.L_82:
        /*0064*/ 	.word	0x00000008
.L_83:


//--------------------- .nv.callgraph             --------------------------
	.section	.nv.callgraph,"",@"SHT_CUDA_CALLGRAPH"
	.align	4
	.sectionentsize	8
	.align		4
        /*0000*/ 	.word	0x00000000
	.align		4
        /*0004*/ 	.word	0xffffffff
	.align		4
        /*0008*/ 	.word	0x00000000
	.align		4
        /*000c*/ 	.word	0xfffffffe
	.align		4
        /*0010*/ 	.word	0x00000000
	.align		4
        /*0014*/ 	.word	0xfffffffd
	.align		4
        /*0018*/ 	.word	0x00000000
	.align		4
        /*001c*/ 	.word	0xfffffffc


//--------------------- .text._Z16reduce_shared_v3PKfPfi --------------------------
	.section	.text._Z16reduce_shared_v3PKfPfi,"ax",@progbits
	.align	128
        .global         _Z16reduce_shared_v3PKfPfi
        .type           _Z16reduce_shared_v3PKfPfi,@function
        .size           _Z16reduce_shared_v3PKfPfi,(.L_x_14 - _Z16reduce_shared_v3PKfPfi)
        .other          _Z16reduce_shared_v3PKfPfi,@"STO_CUDA_ENTRY STV_DEFAULT"
_Z16reduce_shared_v3PKfPfi:
.text._Z16reduce_shared_v3PKfPfi:
[----:B------:R-:W-:Y:S01]  /*0000*/  LDC R1, c[0x0][0x37c] ;  /* 0x0000df00ff017b82 */ /* 0x000fe20000000800 */
[----:B------:R-:W0:Y:S07]  /*0010*/  S2R R0, SR_TID.X ;  /* 0x0000000000007919 */ /* 0x000e2e0000002100 */
[----:B------:R-:W0:Y:S01]  /*0020*/  S2UR UR4, SR_CTAID.X ;  /* 0x00000000000479c3 */ /* 0x000e220000002500 */
[----:B------:R-:W1:Y:S01]  /*0030*/  LDCU UR5, c[0x0][0x390] ;  /* 0x00007200ff0577ac */ /* 0x000e620008000800 */
[----:B------:R-:W-:-:S06]  /*0040*/  IMAD.MOV.U32 R4, RZ, RZ, RZ ;  /* 0x000000ffff047224 */ /* 0x000fcc00078e00ff */
[----:B------:R-:W0:Y:S02]  /*0050*/  LDC R11, c[0x0][0x360] ;  /* 0x0000d800ff0b7b82 */ /* 0x000e240000000800 */
[----:B0-----:R-:W-:-:S05]  /*0060*/  IMAD R5, R11, UR4, R0 ;  /* 0x000000040b057c24 */ /* 0x001fca000f8e0200 */
[----:B-1----:R-:W-:Y:S01]  /*0070*/  ISETP.GE.AND P0, PT, R5, UR5, PT ;  /* 0x0000000505007c0c */ /* 0x002fe2000bf06270 */
[----:B------:R-:W0:-:S12]  /*0080*/  LDCU.64 UR4, c[0x0][0x358] ;  /* 0x00006b00ff0477ac */ /* 0x000e180008000a00 */
[----:B------:R-:W1:Y:S02]  /*0090*/  @!P0 LDC.64 R2, c[0x0][0x380] ;  /* 0x0000e000ff028b82 */ /* 0x000e640000000a00 */
[----:B-1----:R-:W-:-:S05]  /*00a0*/  @!P0 IMAD.WIDE R2, R5, 0x4, R2 ;  /* 0x0000000405028825 */ /* 0x002fca00078e0202 */
[----:B0-----:R0:W2:Y:S01]  /*00b0*/  @!P0 LDG.E R4, desc[UR4][R2.64] ;  /* 0x0000000402048981 */ /* 0x0010a2000c1e1900 */
[C---:B------:R-:W-:Y:S02]  /*00c0*/  LOP3.LUT P0, RZ, R0.reuse, 0x1f, RZ, 0xc0, !PT ;  /* 0x0000001f00ff7812 */ /* 0x040fe4000780c0ff */
[----:B------:R-:W-:-:S11]  /*00d0*/  ISETP.GT.U32.AND P1, PT, R0, 0x1f, PT ;  /* 0x0000001f0000780c */ /* 0x000fd60003f24070 */
[----:B------:R-:W1:Y:S01]  /*00e0*/  @!P0 S2R R9, SR_CgaCtaId ;  /* 0x0000000000098919 */ /* 0x000e620000008800 */
[----:B0-----:R-:W-:-:S04]  /*00f0*/  @!P0 SHF.R.U32.HI R2, RZ, 0x3, R0 ;  /* 0x00000003ff028819 */ /* 0x001fc80000011600 */
[----:B------:R-:W-:Y:S01]  /*0100*/  @!P0 LOP3.LUT R2, R2, 0x7c, RZ, 0xc0, !PT ;  /* 0x0000007c02028812 */ /* 0x000fe200078ec0ff */
[----:B--2---:R-:W0:Y:S02]  /*0110*/  SHFL.DOWN PT, R5, R4, 0x10, 0x1f ;  /* 0x0a001f0004057f89 */ /* 0x004e2400000e0000 */
[----:B0-----:R-:W-:Y:S01]  /*0120*/  FADD R5, R5, R4 ;  /* 0x0000000405057221 */ /* 0x001fe20000000000 */
[----:B------:R-:W-:-:S04]  /*0130*/  @!P0 MOV R4, 0x400 ;  /* 0x0000040000048802 */ /* 0x000fc80000000f00 */
[----:B------:R-:W0:Y:S02]  /*0140*/  SHFL.DOWN PT, R6, R5, 0x8, 0x1f ;  /* 0x09001f0005067f89 */ /* 0x000e2400000e0000 */
[----:B0-----:R-:W-:Y:S01]  /*0150*/  FADD R6, R5, R6 ;  /* 0x0000000605067221 */ /* 0x001fe20000000000 */
[----:B-1----:R-:W-:-:S04]  /*0160*/  @!P0 LEA R5, R9, R4, 0x18 ;  /* 0x0000000409058211 */ /* 0x002fc800078ec0ff */
[----:B------:R-:W0:Y:S01]  /*0170*/  SHFL.DOWN PT, R7, R6, 0x4, 0x1f ;  /* 0x08801f0006077f89 */ /* 0x000e2200000e0000 */
[----:B------:R-:W-:Y:S02]  /*0180*/  @!P0 IMAD.IADD R2, R2, 0x1, R5 ;  /* 0x0000000102028824 */ /* 0x000fe400078e0205 */
[----:B0-----:R-:W-:-:S05]  /*0190*/  FADD R7, R6, R7 ;  /* 0x0000000706077221 */ /* 0x001fca0000000000 */
[----:B------:R-:W0:Y:S02]  /*01a0*/  SHFL.DOWN PT, R8, R7, 0x2, 0x1f ;  /* 0x08401f0007087f89 */ /* 0x000e2400000e0000 */
[----:B0-----:R-:W-:-:S05]  /*01b0*/  FADD R8, R7, R8 ;  /* 0x0000000807087221 */ /* 0x001fca0000000000 */
[----:B------:R-:W0:Y:S02]  /*01c0*/  SHFL.DOWN PT, R3, R8, 0x1, 0x1f ;  /* 0x08201f0008037f89 */ /* 0x000e2400000e0000 */
[----:B0-----:R-:W-:-:S05]  /*01d0*/  FADD R3, R8, R3 ;  /* 0x0000000308037221 */ /* 0x001fca0000000000 */
[----:B------:R0:W-:Y:S01]  /*01e0*/  @!P0 STS [R2], R3 ;  /* 0x0000000302008388 */ /* 0x0001e20000000800 */
[----:B------:R-:W-:Y:S06]  /*01f0*/  BAR.SYNC.DEFER_BLOCKING 0x0 ;  /* 0x0000000000007b1d */ /* 0x000fec0000010000 */
[----:B------:R-:W-:Y:S05]  /*0200*/  @P1 EXIT ;  /* 0x000000000000194d */ /* 0x000fea0003800000 */
[----:B0-----:R-:W-:-:S04]  /*0210*/  SHF.R.U32.HI R3, RZ, 0x5, R11 ;  /* 0x00000005ff037819 */ /* 0x001fc8000001160b */
[----:B------:R-:W-:-:S13]  /*0220*/  ISETP.GE.U32.AND P0, PT, R0, R3, PT ;  /* 0x000000030000720c */ /* 0x000fda0003f06070 */
[----:B------:R-:W0:Y:S01]  /*0230*/  @!P0 S2R R3, SR_CgaCtaId ;  /* 0x0000000000038919 */ /* 0x000e220000008800 */
[----:B------:R-:W-:-:S04]  /*0240*/  @!P0 MOV R2, 0x400 ;  /* 0x0000040000028802 */ /* 0x000fc80000000f00 */
[----:B0-----:R-:W-:Y:S01]  /*0250*/  @!P0 LEA R3, R3, R2, 0x18 ;  /* 0x0000000203038211 */ /* 0x001fe200078ec0ff */
[----:B------:R-:W-:-:S03]  /*0260*/  HFMA2 R2, -RZ, RZ, 0, 0 ;  /* 0x00000000ff027431 */ /* 0x000fc600000001ff */
[----:B------:R-:W-:-:S05]  /*0270*/  @!P0 LEA R3, R0, R3, 0x2 ;  /* 0x0000000300038211 */ /* 0x000fca00078e10ff */
[----:B------:R-:W0:Y:S01]  /*0280*/  @!P0 LDS R2, [R3] ;  /* 0x0000000003028984 */ /* 0x000e220000000800 */
[----:B------:R-:W-:-:S03]  /*0290*/  ISETP.NE.AND P0, PT, R0, RZ, PT ;  /* 0x000000ff0000720c */ /* 0x000fc60003f05270 */
[----:B0-----:R-:W0:Y:S02]  /*02a0*/  SHFL.DOWN PT, R5, R2, 0x10, 0x1f ;  /* 0x0a001f0002057f89 */ /* 0x001e2400000e0000 */
[----:B0-----:R-:W-:-:S05]  /*02b0*/  FADD R5, R5, R2 ;  /* 0x0000000205057221 */ /* 0x001fca0000000000 */
[----:B------:R-:W0:Y:S02]  /*02c0*/  SHFL.DOWN PT, R4, R5, 0x8, 0x1f ;  /* 0x09001f0005047f89 */ /* 0x000e2400000e0000 */
[----:B0-----:R-:W-:-:S05]  /*02d0*/  FADD R4, R5, R4 ;  /* 0x0000000405047221 */ /* 0x001fca0000000000 */
[----:B------:R-:W0:Y:S02]  /*02e0*/  SHFL.DOWN PT, R7, R4, 0x4, 0x1f ;  /* 0x08801f0004077f89 */ /* 0x000e2400000e0000 */
[----:B0-----:R-:W-:-:S05]  /*02f0*/  FADD R7, R4, R7 ;  /* 0x0000000704077221 */ /* 0x001fca0000000000 */
[----:B------:R-:W0:Y:S02]  /*0300*/  SHFL.DOWN PT, R6, R7, 0x2, 0x1f ;  /* 0x08401f0007067f89 */ /* 0x000e2400000e0000 */
[----:B0-----:R-:W-:-:S05]  /*0310*/  FADD R6, R7, R6 ;  /* 0x0000000607067221 */ /* 0x001fca0000000000 */
[----:B------:R0:W1:Y:S01]  /*0320*/  SHFL.DOWN PT, R9, R6, 0x1, 0x1f ;  /* 0x08201f0006097f89 */ /* 0x00006200000e0000 */
[----:B------:R-:W-:Y:S05]  /*0330*/  @P0 EXIT ;  /* 0x000000000000094d */ /* 0x000fea0003800000 */
[----:B------:R-:W2:Y:S01]  /*0340*/  LDC.64 R2, c[0x0][0x388] ;  /* 0x0000e200ff027b82 */ /* 0x000ea20000000a00 */
[----:B-1----:R-:W-:-:S05]  /*0350*/  FADD R9, R6, R9 ;  /* 0x0000000906097221 */ /* 0x002fca0000000000 */
[----:B--2---:R-:W-:Y:S01]  /*0360*/  REDG.E.ADD.F32.FTZ.RN.STRONG.GPU desc[UR4][R2.64], R9 ;  /* 0x00000009020079a6 */ /* 0x004fe2000c12f304 */
[----:B------:R-:W-:Y:S05]  /*0370*/  EXIT ;  /* 0x000000000000794d */ /* 0x000fea0003800000 */
.L_x_0:
[----:B------:R-:W-:-:S00]  /*0380*/  BRA `(.L_x_0) ;  /* 0xfffffffc00fc7947 */ /* 0x000fc0000383ffff */
[----:B------:R-:W-:-:S00]  /*0390*/  NOP ;  /* 0x0000000000007918 */ /* 0x000fc00000000000 */
        /* <DEDUP_REMOVED lines=14> */
.L_x_14:


//--------------------- .text._Z16reduce_shared_v2PKfPfi --------------------------
	.section	.text._Z16reduce_shared_v2PKfPfi,"ax",@progbits
	.align	128
        .global         _Z16reduce_shared_v2PKfPfi
        .type           _Z16reduce_shared_v2PKfPfi,@function
        .size           _Z16reduce_shared_v2PKfPfi,(.L_x_15 - _Z16reduce_shared_v2PKfPfi)
        .other          _Z16reduce_shared_v2PKfPfi,@"STO_CUDA_ENTRY STV_DEFAULT"
_Z16reduce_shared_v2PKfPfi:
.text._Z16reduce_shared_v2PKfPfi:
[----:B------:R-:W-:Y:S01]  /*0000*/  LDC R1, c[0x0][0x37c] ;  /* 0x0000df00ff017b82 */ /* 0x000fe20000000800 */
[----:B------:R-:W0:Y:S07]  /*0010*/  S2R R7, SR_TID.X ;  /* 0x0000000000077919 */ /* 0x000e2e0000002100 */
[----:B------:R-:W0:Y:S01]  /*0020*/  S2UR UR4, SR_CTAID.X ;  /* 0x00000000000479c3 */ /* 0x000e220000002500 */
[----:B------:R-:W1:Y:S01]  /*0030*/  LDCU UR5, c[0x0][0x390] ;  /* 0x00007200ff0577ac */ /* 0x000e620008000800 */
[----:B------:R-:W-:Y:S01]  /*0040*/  IMAD.MOV.U32 R4, RZ, RZ, RZ ;  /* 0x000000ffff047224 */ /* 0x000fe200078e00ff */
[----:B------:R-:W2:Y:S05]  /*0050*/  LDCU.64 UR6, c[0x0][0x358] ;  /* 0x00006b00ff0677ac */ /* 0x000eaa0008000a00 */
[----:B------:R-:W0:Y:S02]  /*0060*/  LDC R0, c[0x0][0x360] ;  /* 0x0000d800ff007b82 */ /* 0x000e240000000800 */
[----:B0-----:R-:W-:-:S05]  /*0070*/  IMAD R5, R0, UR4, R7 ;  /* 0x0000000400057c24 */ /* 0x001fca000f8e0207 */
[----:B-1----:R-:W-:-:S13]  /*0080*/  ISETP.GE.AND P0, PT, R5, UR5, PT ;  /* 0x0000000505007c0c */ /* 0x002fda000bf06270 */
[----:B------:R-:W0:Y:S02]  /*0090*/  @!P0 LDC.64 R2, c[0x0][0x380] ;  /* 0x0000e000ff028b82 */ /* 0x000e240000000a00 */
[----:B0-----:R-:W-:-:S05]  /*00a0*/  @!P0 IMAD.WIDE R2, R5, 0x4, R2 ;  /* 0x0000000405028825 */ /* 0x001fca00078e0202 */
[----:B--2---:R-:W2:Y:S01]  /*00b0*/  @!P0 LDG.E R4, desc[UR6][R2.64] ;  /* 0x0000000602048981 */ /* 0x004ea2000c1e1900 */
[----:B------:R-:W0:Y:S01]  /*00c0*/  S2UR UR5, SR_CgaCtaId ;  /* 0x00000000000579c3 */ /* 0x000e220000008800 */
[----:B------:R-:W-:Y:S01]  /*00d0*/  UMOV UR4, 0x400 ;  /* 0x0000040000047882 */ /* 0x000fe20000000000 */
[----:B------:R-:W-:Y:S02]  /*00e0*/  ISETP.GE.U32.AND P1, PT, R0, 0x2, PT ;  /* 0x000000020000780c */ /* 0x000fe40003f26070 */
[----:B------:R-:W-:Y:S01]  /*00f0*/  ISETP.NE.AND P0, PT, R7, RZ, PT ;  /* 0x000000ff0700720c */ /* 0x000fe20003f05270 */
[----:B0-----:R-:W-:-:S06]  /*0100*/  ULEA UR4, UR5, UR4, 0x18 ;  /* 0x0000000405047291 */ /* 0x001fcc000f8ec0ff */
[----:B------:R-:W-:-:S05]  /*0110*/  LEA R5, R7, UR4, 0x2 ;  /* 0x0000000407057c11 */ /* 0x000fca000f8e10ff */
[----:B--2---:R0:W-:Y:S01]  /*0120*/  STS [R5], R4 ;  /* 0x0000000405007388 */ /* 0x0041e20000000800 */
[----:B------:R-:W-:Y:S06]  /*0130*/  BAR.SYNC.DEFER_BLOCKING 0x0 ;  /* 0x0000000000007b1d */ /* 0x000fec0000010000 */
[----:B------:R-:W-:Y:S05]  /*0140*/  @!P1 BRA `(.L_x_1) ;  /* 0x00000000002c9947 */ /* 0x000fea0003800000 */
.L_x_2:
[----:B------:R-:W-:-:S04]  /*0150*/  SHF.R.U32.HI R6, RZ, 0x1, R0 ;  /* 0x00000001ff067819 */ /* 0x000fc80000011600 */
[----:B------:R-:W-:-:S13]  /*0160*/  ISETP.GE.U32.AND P1, PT, R7, R6, PT ;  /* 0x000000060700720c */ /* 0x000fda0003f26070 */
[----:B------:R-:W-:Y:S01]  /*0170*/  @!P1 IMAD R2, R6, 0x4, R5 ;  /* 0x0000000406029824 */ /* 0x000fe200078e0205 */
[----:B------:R-:W-:Y:S05]  /*0180*/  @!P1 LDS R3, [R5] ;  /* 0x0000000005039984 */ /* 0x000fea0000000800 */
[----:B------:R-:W0:Y:S02]  /*0190*/  @!P1 LDS R2, [R2] ;  /* 0x0000000002029984 */ /* 0x000e240000000800 */
[----:B0-----:R-:W-:-:S05]  /*01a0*/  @!P1 FADD R4, R2, R3 ;  /* 0x0000000302049221 */ /* 0x001fca0000000000 */
[----:B------:R1:W-:Y:S01]  /*01b0*/  @!P1 STS [R5], R4 ;  /* 0x0000000405009388 */ /* 0x0003e20000000800 */
[----:B------:R-:W-:Y:S01]  /*01c0*/  BAR.SYNC.DEFER_BLOCKING 0x0 ;  /* 0x0000000000007b1d */ /* 0x000fe20000010000 */
[----:B------:R-:W-:Y:S01]  /*01d0*/  ISETP.GT.U32.AND P1, PT, R0, 0x3, PT ;  /* 0x000000030000780c */ /* 0x000fe20003f24070 */
[----:B------:R-:W-:-:S12]  /*01e0*/  IMAD.MOV.U32 R0, RZ, RZ, R6 ;  /* 0x000000ffff007224 */ /* 0x000fd800078e0006 */
[----:B-1----:R-:W-:Y:S05]  /*01f0*/  @P1 BRA `(.L_x_2) ;  /* 0xfffffffc00d41947 */ /* 0x002fea000383ffff */
.L_x_1:
[----:B------:R-:W-:Y:S05]  /*0200*/  @P0 EXIT ;  /* 0x000000000000094d */ /* 0x000fea0003800000 */
[----:B------:R-:W1:Y:S01]  /*0210*/  S2UR UR5, SR_CgaCtaId ;  /* 0x00000000000579c3 */ /* 0x000e620000008800 */
[----:B------:R-:W-:-:S07]  /*0220*/  UMOV UR4, 0x400 ;  /* 0x0000040000047882 */ /* 0x000fce0000000000 */
[----:B------:R-:W2:Y:S01]  /*0230*/  LDC.64 R2, c[0x0][0x388] ;  /* 0x0000e200ff027b82 */ /* 0x000ea20000000a00 */
[----:B-1----:R-:W-:-:S09]  /*0240*/  ULEA UR4, UR5, UR4, 0x18 ;  /* 0x0000000405047291 */ /* 0x002fd2000f8ec0ff */
[----:B0-----:R-:W2:Y:S04]  /*0250*/  LDS R5, [UR4] ;  /* 0x00000004ff057984 */ /* 0x001ea80008000800 */
[----:B--2---:R-:W-:Y:S01]  /*0260*/  REDG.E.ADD.F32.FTZ.RN.STRONG.GPU desc[UR6][R2.64], R5 ;  /* 0x00000005020079a6 */ /* 0x004fe2000c12f306 */
[----:B------:R-:W-:Y:S05]  /*0270*/  EXIT ;  /* 0x000000000000794d */ /* 0x000fea0003800000 */
.L_x_3:
        /* <DEDUP_REMOVED lines=16> */
.L_x_15:


//--------------------- .text._Z16reduce_shared_v1PKfPfi --------------------------
	.section	.text._Z16reduce_shared_v1PKfPfi,"ax",@progbits
	.align	128
        .global         _Z16reduce_shared_v1PKfPfi
        .type           _Z16reduce_shared_v1PKfPfi,@function
        .size           _Z16reduce_shared_v1PKfPfi,(.L_x_16 - _Z16reduce_shared_v1PKfPfi)
        .other          _Z16reduce_shared_v1PKfPfi,@"STO_CUDA_ENTRY STV_DEFAULT"
_Z16reduce_shared_v1PKfPfi:
.text._Z16reduce_shared_v1PKfPfi:
        /* <DEDUP_REMOVED lines=21> */
[----:B0-----:R-:W-:-:S07]  /*0150*/  IMAD.MOV.U32 R0, RZ, RZ, 0x1 ;  /* 0x00000001ff007424 */ /* 0x001fce00078e00ff */
.L_x_5:
[----:B------:R-:W-:-:S05]  /*0160*/  SHF.L.U32 R9, R0, 0x1, RZ ;  /* 0x0000000100097819 */ /* 0x000fca00000006ff */
[----:B------:R-:W-:-:S05]  /*0170*/  VIADD R2, R9, 0xffffffff ;  /* 0xffffffff09027836 */ /* 0x000fca0000000000 */
[----:B------:R-:W-:-:S13]  /*0180*/  LOP3.LUT P1, RZ, R2, R7, RZ, 0xc0, !PT ;  /* 0x0000000702ff7212 */ /* 0x000fda000782c0ff */
[----:B------:R-:W-:Y:S01]  /*0190*/  @!P1 LEA R2, R0, R5, 0x2 ;  /* 0x0000000500029211 */ /* 0x000fe200078e10ff */
[----:B------:R-:W-:Y:S01]  /*01a0*/  @!P1 LDS R3, [R5] ;  /* 0x0000000005039984 */ /* 0x000fe20000000800 */
[----:B------:R-:W-:-:S04]  /*01b0*/  IMAD.MOV.U32 R0, RZ, RZ, R9 ;  /* 0x000000ffff007224 */ /* 0x000fc800078e0009 */
[----:B------:R-:W0:Y:S02]  /*01c0*/  @!P1 LDS R2, [R2] ;  /* 0x0000000002029984 */ /* 0x000e240000000800 */
[----:B0-----:R-:W-:-:S05]  /*01d0*/  @!P1 FADD R4, R2, R3 ;  /* 0x0000000302049221 */ /* 0x001fca0000000000 */
[----:B------:R1:W-:Y:S01]  /*01e0*/  @!P1 STS [R5], R4 ;  /* 0x0000000405009388 */ /* 0x0003e20000000800 */
[----:B------:R-:W-:Y:S01]  /*01f0*/  BAR.SYNC.DEFER_BLOCKING 0x0 ;  /* 0x0000000000007b1d */ /* 0x000fe20000010000 */
[----:B------:R-:W-:-:S13]  /*0200*/  ISETP.GE.U32.AND P1, PT, R9, R6, PT ;  /* 0x000000060900720c */ /* 0x000fda0003f26070 */
[----:B-1----:R-:W-:Y:S05]  /*0210*/  @!P1 BRA `(.L_x_5) ;  /* 0xfffffffc00d09947 */ /* 0x002fea000383ffff */
.L_x_4:
        /* <DEDUP_REMOVED lines=8> */
.L_x_6:
        /* <DEDUP_REMOVED lines=14> */
.L_x_16:


//--------------------- .text._Z17reduce_sequentialPKfPfi --------------------------
	.section	.text._Z17reduce_sequentialPKfPfi,"ax",@progbits
	.align	128
        .global         _Z17reduce_sequentialPKfPfi
        .type           _Z17reduce_sequentialPKfPfi,@function
        .size           _Z17reduce_sequentialPKfPfi,(.L_x_17 - _Z17reduce_sequentialPKfPfi)
        .other          _Z17reduce_sequentialPKfPfi,@"STO_CUDA_ENTRY STV_DEFAULT"
_Z17reduce_sequentialPKfPfi:
.text._Z17reduce_sequentialPKfPfi:
[----:B------:R-:W-:Y:S01]  /*0000*/  LDC R1, c[0x0][0x37c] ;  /* 0x0000df00ff017b82 */ /* 0x000fe20000000800 */
[----:B------:R-:W0:Y:S01]  /*0010*/  LDCU UR6, c[0x0][0x390] ;  /* 0x00007200ff0677ac */ /* 0x000e220008000800 */
[----:B------:R-:W-:Y:S01]  /*0020*/  HFMA2 R0, -RZ, RZ, 0, 0 ;  /* 0x00000000ff007431 */ /* 0x000fe200000001ff */
[----:B------:R-:W1:Y:S01]  /*0030*/  LDCU.64 UR10, c[0x0][0x358] ;  /* 0x00006b00ff0a77ac */ /* 0x000e620008000a00 */
[----:B0-----:R-:W-:-:S09]  /*0040*/  UISETP.GE.AND UP0, UPT, UR6, 0x1, UPT ;  /* 0x000000010600788c */ /* 0x001fd2000bf06270 */
[----:B-1----:R-:W-:Y:S05]  /*0050*/  BRA.U !UP0, `(.L_x_7) ;  /* 0x0000000508a47547 */ /* 0x002fea000b800000 */
[----:B------:R-:W-:Y:S01]  /*0060*/  UISETP.GE.U32.AND UP1, UPT, UR6, 0x10, UPT ;  /* 0x000000100600788c */ /* 0x000fe2000bf26070 */
[----:B------:R-:W-:Y:S01]  /*0070*/  MOV R0, RZ ;  /* 0x000000ff00007202 */ /* 0x000fe20000000f00 */
[----:B------:R-:W-:Y:S01]  /*0080*/  ULOP3.LUT UR7, UR6, 0xf, URZ, 0xc0, !UPT ;  /* 0x0000000f06077892 */ /* 0x000fe2000f8ec0ff */
[----:B------:R-:W-:-:S03]  /*0090*/  MOV R4, RZ ;  /* 0x000000ff00047202 */ /* 0x000fc60000000f00 */
[----:B------:R-:W-:-:S03]  /*00a0*/  UISETP.NE.AND UP0, UPT, UR7, URZ, UPT ;  /* 0x000000ff0700728c */ /* 0x000fc6000bf05270 */
[----:B------:R-:W-:Y:S08]  /*00b0*/  BRA.U !UP1, `(.L_x_8) ;  /* 0x0000000109b87547 */ /* 0x000ff0000b800000 */
[----:B------:R-:W0:Y:S01]  /*00c0*/  LDCU.64 UR4, c[0x0][0x380] ;  /* 0x00007000ff0477ac */ /* 0x000e220008000a00 */
[----:B------:R-:W-:Y:S01]  /*00d0*/  MOV R0, RZ ;  /* 0x000000ff00007202 */ /* 0x000fe20000000f00 */
[----:B------:R-:W-:-:S04]  /*00e0*/  ULOP3.LUT UR8, UR6, 0x7ffffff0, URZ, 0xc0, !UPT ;  /* 0x7ffffff006087892 */ /* 0x000fc8000f8ec0ff */
[----:B------:R-:W-:Y:S02]  /*00f0*/  UIADD3 UR9, UPT, UPT, -UR8, URZ, URZ ;  /* 0x000000ff08097290 */ /* 0x000fe4000fffe1ff */
[----:B------:R-:W-:Y:S01]  /*0100*/  MOV R4, UR8 ;  /* 0x0000000800047c02 */ /* 0x000fe20008000f00 */
[----:B0-----:R-:W-:-:S04]  /*0110*/  UIADD3 UR4, UP1, UPT, UR4, 0x20, URZ ;  /* 0x0000002004047890 */ /* 0x001fc8000ff3e0ff */
[----:B------:R-:W-:Y:S02]  /*0120*/  UIADD3.X UR5, UPT, UPT, URZ, UR5, URZ, UP1, !UPT ;  /* 0x00000005ff057290 */ /* 0x000fe40008ffe4ff */
[----:B------:R-:W-:-:S04]  /*0130*/  MOV R2, UR4 ;  /* 0x0000000400027c02 */ /* 0x000fc80008000f00 */
[----:B------:R-:W-:-:S07]  /*0140*/  MOV R3, UR5 ;  /* 0x0000000500037c02 */ /* 0x000fce0008000f00 */
.L_x_9:
[----:B------:R-:W2:Y:S04]  /*0150*/  LDG.E R11, desc[UR10][R2.64+-0x20] ;  /* 0xffffe00a020b7981 */ /* 0x000ea8000c1e1900 */
[----:B------:R-:W3:Y:S04]  /*0160*/  LDG.E R12, desc[UR10][R2.64+-0x1c] ;  /* 0xffffe40a020c7981 */ /* 0x000ee8000c1e1900 */
[----:B------:R-:W4:Y:S04]  /*0170*/  LDG.E R14, desc[UR10][R2.64+-0x18] ;  /* 0xffffe80a020e7981 */ /* 0x000f28000c1e1900 */
[----:B------:R-:W5:Y:S04]  /*0180*/  LDG.E R16, desc[UR10][R2.64+-0x14] ;  /* 0xffffec0a02107981 */ /* 0x000f68000c1e1900 */
        /* <DEDUP_REMOVED lines=11> */
[----:B------:R0:W5:Y:S01]  /*0240*/  LDG.E R5, desc[UR10][R2.64+0x1c] ;  /* 0x00001c0a02057981 */ /* 0x000162000c1e1900 */
[----:B------:R-:W-:-:S04]  /*0250*/  UIADD3 UR9, UPT, UPT, UR9, 0x10, URZ ;  /* 0x0000001009097890 */ /* 0x000fc8000fffe0ff */
[----:B------:R-:W-:Y:S01]  /*0260*/  UISETP.NE.AND UP1, UPT, UR9, URZ, UPT ;  /* 0x000000ff0900728c */ /* 0x000fe2000bf25270 */
[----:B0-----:R-:W-:-:S04]  /*0270*/  IADD3 R2, P0, PT, R2, 0x40, RZ ;  /* 0x0000004002027810 */ /* 0x001fc80007f1e0ff */
[----:B------:R-:W-:Y:S01]  /*0280*/  IADD3.X R3, PT, PT, RZ, R3, RZ, P0, !PT ;  /* 0x00000003ff037210 */ /* 0x000fe200007fe4ff */
[----:B--2---:R-:W-:-:S04]  /*0290*/  FADD R11, R11, R0 ;  /* 0x000000000b0b7221 */ /* 0x004fc80000000000 */
[----:B---3--:R-:W-:-:S04]  /*02a0*/  FADD R11, R11, R12 ;  /* 0x0000000c0b0b7221 */ /* 0x008fc80000000000 */
[----:B----4-:R-:W-:-:S04]  /*02b0*/  FADD R11, R11, R14 ;  /* 0x0000000e0b0b7221 */ /* 0x010fc80000000000 */
[----:B-----5:R-:W-:-:S04]  /*02c0*/  FADD R11, R11, R16 ;  /* 0x000000100b0b7221 */ /* 0x020fc80000000000 */
[----:B------:R-:W-:-:S04]  /*02d0*/  FADD R11, R11, R18 ;  /* 0x000000120b0b7221 */ /* 0x000fc80000000000 */
        /* <DEDUP_REMOVED lines=10> */
[----:B------:R-:W-:Y:S01]  /*0380*/  FADD R0, R6, R5 ;  /* 0x0000000506007221 */ /* 0x000fe20000000000 */
[----:B------:R-:W-:Y:S06]  /*0390*/  BRA.U UP1, `(.L_x_9) ;  /* 0xfffffffd016c7547 */ /* 0x000fec000b83ffff */
.L_x_8:
[----:B------:R-:W-:Y:S05]  /*03a0*/  BRA.U !UP0, `(.L_x_7) ;  /* 0x0000000108d07547 */ /* 0x000fea000b800000 */
[----:B------:R-:W-:Y:S02]  /*03b0*/  UISETP.GE.U32.AND UP0, UPT, UR7, 0x8, UPT ;  /* 0x000000080700788c */ /* 0x000fe4000bf06070 */
[----:B------:R-:W-:-:S04]  /*03c0*/  ULOP3.LUT UR5, UR6, 0x7, URZ, 0xc0, !UPT ;  /* 0x0000000706057892 */ /* 0x000fc8000f8ec0ff */
[----:B------:R-:W-:-:S03]  /*03d0*/  UISETP.NE.AND UP1, UPT, UR5, URZ, UPT ;  /* 0x000000ff0500728c */ /* 0x000fc6000bf25270 */
[----:B------:R-:W-:Y:S08]  /*03e0*/  BRA.U !UP0, `(.L_x_10) ;  /* 0x00000001084c7547 */ /* 0x000ff0000b800000 */
[----:B------:R-:W0:Y:S02]  /*03f0*/  LDC.64 R2, c[0x0][0x380] ;  /* 0x0000e000ff027b82 */ /* 0x000e240000000a00 */
[----:B0-----:R-:W-:-:S05]  /*0400*/  IMAD.WIDE.U32 R2, R4, 0x4, R2 ;  /* 0x0000000404027825 */ /* 0x001fca00078e0002 */
[----:B------:R-:W2:Y:S04]  /*0410*/  LDG.E R5, desc[UR10][R2.64] ;  /* 0x0000000a02057981 */ /* 0x000ea8000c1e1900 */
[----:B------:R-:W3:Y:S04]  /*0420*/  LDG.E R6, desc[UR10][R2.64+0x4] ;  /* 0x0000040a02067981 */ /* 0x000ee8000c1e1900 */
[----:B------:R-:W4:Y:S04]  /*0430*/  LDG.E R8, desc[UR10][R2.64+0x8] ;  /* 0x0000080a02087981 */ /* 0x000f28000c1e1900 */
[----:B------:R-:W5:Y:S04]  /*0440*/  LDG.E R10, desc[UR10][R2.64+0xc] ;  /* 0x00000c0a020a7981 */ /* 0x000f68000c1e1900 */
[----:B------:R-:W5:Y:S04]  /*0450*/  LDG.E R12, desc[UR10][R2.64+0x10] ;  /* 0x0000100a020c7981 */ /* 0x000f68000c1e1900 */
[----:B------:R-:W5:Y:S04]  /*0460*/  LDG.E R14, desc[UR10][R2.64+0x14] ;  /* 0x0000140a020e7981 */ /* 0x000f68000c1e1900 */
[----:B------:R-:W5:Y:S04]  /*0470*/  LDG.E R16, desc[UR10][R2.64+0x18] ;  /* 0x0000180a02107981 */ /* 0x000f68000c1e1900 */
[----:B------:R-:W5:Y:S01]  /*0480*/  LDG.E R18, desc[UR10][R2.64+0x1c] ;  /* 0x00001c0a02127981 */ /* 0x000f62000c1e1900 */
[----:B------:R-:W-:Y:S01]  /*0490*/  IADD3 R4, PT, PT, R4, 0x8, RZ ;  /* 0x0000000804047810 */ /* 0x000fe20007ffe0ff */
[----:B--2---:R-:W-:-:S04]  /*04a0*/  FADD R5, R0, R5 ;  /* 0x0000000500057221 */ /* 0x004fc80000000000 */
[----:B---3--:R-:W-:-:S04]  /*04b0*/  FADD R5, R5, R6 ;  /* 0x0000000605057221 */ /* 0x008fc80000000000 */
[----:B----4-:R-:W-:-:S04]  /*04c0*/  FADD R5, R5, R8 ;  /* 0x0000000805057221 */ /* 0x010fc80000000000 */
[----:B-----5:R-:W-:-:S04]  /*04d0*/  FADD R5, R5, R10 ;  /* 0x0000000a05057221 */ /* 0x020fc80000000000 */
[----:B------:R-:W-:-:S04]  /*04e0*/  FADD R5, R5, R12 ;  /* 0x0000000c05057221 */ /* 0x000fc80000000000 */
[----:B------:R-:W-:-:S04]  /*04f0*/  FADD R5, R5, R14 ;  /* 0x0000000e05057221 */ /* 0x000fc80000000000 */
[----:B------:R-:W-:-:S04]  /*0500*/  FADD R5, R5, R16 ;  /* 0x0000001005057221 */ /* 0x000fc80000000000 */
[----:B------:R-:W-:-:S07]  /*0510*/  FADD R0, R5, R18 ;  /* 0x0000001205007221 */ /* 0x000fce0000000000 */
.L_x_10:
        /* <DEDUP_REMOVED lines=10> */
[----:B------:R-:W5:Y:S01]  /*05c0*/  LDG.E R10, desc[UR10][R2.64+0xc] ;  /* 0x00000c0a020a7981 */ /* 0x000f62000c1e1900 */
[----:B------:R-:W-:Y:S01]  /*05d0*/  IADD3 R4, PT, PT, R4, 0x4, RZ ;  /* 0x0000000404047810 */ /* 0x000fe20007ffe0ff */
[----:B--2---:R-:W-:-:S04]  /*05e0*/  FADD R5, R0, R5 ;  /* 0x0000000500057221 */ /* 0x004fc80000000000 */
[----:B---3--:R-:W-:-:S04]  /*05f0*/  FADD R5, R5, R6 ;  /* 0x0000000605057221 */ /* 0x008fc80000000000 */
[----:B----4-:R-:W-:-:S04]  /*0600*/  FADD R5, R5, R8 ;  /* 0x0000000805057221 */ /* 0x010fc80000000000 */
[----:B-----5:R-:W-:-:S07]  /*0610*/  FADD R0, R5, R10 ;  /* 0x0000000a05007221 */ /* 0x020fce0000000000 */
.L_x_11:
[----:B------:R-:W-:Y:S05]  /*0620*/  BRA.U !UP1, `(.L_x_7) ;  /* 0x0000000109307547 */ /* 0x000fea000b800000 */
[----:B------:R-:W0:Y:S01]  /*0630*/  LDC.64 R2, c[0x0][0x380] ;  /* 0x0000e000ff027b82 */ /* 0x000e220000000a00 */
[----:B------:R-:W-:Y:S01]  /*0640*/  UIADD3 UR4, UPT, UPT, -UR4, URZ, URZ ;  /* 0x000000ff04047290 */ /* 0x000fe2000fffe1ff */
[----:B0-----:R-:W-:-:S11]  /*0650*/  IMAD.WIDE.U32 R4, R4, 0x4, R2 ;  /* 0x0000000404047825 */ /* 0x001fd600078e0002 */
.L_x_12:
[----:B------:R-:W-:Y:S02]  /*0660*/  MOV R3, R5 ;  /* 0x0000000500037202 */ /* 0x000fe40000000f00 */
[----:B------:R-:W-:-:S05]  /*0670*/  MOV R2, R4 ;  /* 0x0000000400027202 */ /* 0x000fca0000000f00 */
[----:B------:R-:W2:Y:S01]  /*0680*/  LDG.E R3, desc[UR10][R2.64] ;  /* 0x0000000a02037981 */ /* 0x000ea2000c1e1900 */
[----:B------:R-:W-:Y:S01]  /*0690*/  UIADD3 UR4, UPT, UPT, UR4, 0x1, URZ ;  /* 0x0000000104047890 */ /* 0x000fe2000fffe0ff */
[----:B------:R-:W-:-:S03]  /*06a0*/  IADD3 R4, P0, PT, R4, 0x4, RZ ;  /* 0x0000000404047810 */ /* 0x000fc60007f1e0ff */
[----:B------:R-:W-:Y:S01]  /*06b0*/  UISETP.NE.AND UP0, UPT, UR4, URZ, UPT ;  /* 0x000000ff0400728c */ /* 0x000fe2000bf05270 */
[----:B------:R-:W-:Y:S01]  /*06c0*/  IADD3.X R5, PT, PT, RZ, R5, RZ, P0, !PT ;  /* 0x00000005ff057210 */ /* 0x000fe200007fe4ff */
[----:B--2---:R-:W-:-:S07]  /*06d0*/  FADD R0, R3, R0 ;  /* 0x0000000003007221 */ /* 0x004fce0000000000 */
[----:B------:R-:W-:Y:S05]  /*06e0*/  BRA.U UP0, `(.L_x_12) ;  /* 0xfffffffd00dc7547 */ /* 0x000fea000b83ffff */
.L_x_7:
[----:B------:R-:W0:Y:S02]  /*06f0*/  LDC.64 R2, c[0x0][0x388] ;  /* 0x0000e200ff027b82 */ /* 0x000e240000000a00 */
[----:B0-----:R-:W-:Y:S01]  /*0700*/  STG.E desc[UR10][R2.64], R0 ;  /* 0x0000000002007986 */ /* 0x001fe2000c10190a */
[----:B------:R-:W-:Y:S05]  /*0710*/  EXIT ;  /* 0x000000000000794d */ /* 0x000fea0003800000 */
.L_x_13:
        /* <DEDUP_REMOVED lines=14> */
.L_x_17:


//--------------------- .nv.shared._Z16reduce_shared_v3PKfPfi --------------------------
	.section	.nv.shared._Z16reduce_shared_v3PKfPfi,"aw",@nobits
	.sectionflags	@""
	.align	4
.nv.shared._Z16reduce_shared_v3PKfPfi:
	.zero		2048


//--------------------- .nv.shared.reserved.0     --------------------------
	.section	.nv.shared.reserved.0,"aw",@nobits
	.weak		__nv_reservedSMEM_offset_0_alias
	.size		__nv_reservedSMEM_offset_0_alias, 0, 64
	.other		__nv_reservedSMEM_offset_0_alias,@"STO_CUDA_RESERVED_SHARED STV_DEFAULT"
__nv_reservedSMEM_offset_0_alias:
	.zero		0
	.zero		64


//--------------------- .nv.shared._Z16reduce_shared_v2PKfPfi --------------------------
	.section	.nv.shared._Z16reduce_shared_v2PKfPfi,"aw",@nobits
	.sectionflags	@""
	.align	4
.nv.shared._Z16reduce_shared_v2PKfPfi:
	.zero		2048


//--------------------- .nv.shared._Z16reduce_shared_v1PKfPfi --------------------------
	.section	.nv.shared._Z16reduce_shared_v1PKfPfi,"aw",@nobits
	.sectionflags	@""
	.align	4
.nv.shared._Z16reduce_shared_v1PKfPfi:
	.zero		2048


//--------------------- .nv.constant0._Z16reduce_shared_v3PKfPfi --------------------------
	.section	.nv.constant0._Z16reduce_shared_v3PKfPfi,"a",@progbits
	.sectionflags	@""
	.align	4
.nv.constant0._Z16reduce_shared_v3PKfPfi:
	.zero		916


//--------------------- .nv.constant0._Z16reduce_shared_v2PKfPfi --------------------------
	.section	.nv.constant0._Z16reduce_shared_v2PKfPfi,"a",@progbits
	.sectionflags	@""
	.align	4
.nv.constant0._Z16reduce_shared_v2PKfPfi:
	.zero		916


//--------------------- .nv.constant0._Z16reduce_shared_v1PKfPfi --------------------------
	.section	.nv.constant0._Z16reduce_shared_v1PKfPfi,"a",@progbits
	.sectionflags	@""
	.align	4
.nv.constant0._Z16reduce_shared_v1PKfPfi:
	.zero		916


//--------------------- .nv.constant0._Z17reduce_sequentialPKfPfi --------------------------
	.section	.nv.constant0._Z17reduce_sequentialPKfPfi,"a",@progbits
	.sectionflags	@""
	.align	4
.nv.constant0._Z17reduce_sequentialPKfPfi:
	.zero		916


//--------------------- SYMBOLS --------------------------

	.type		.nv.reservedSmem.offset0,@object
	.size		.nv.reservedSmem.offset0,0x4
	.type		.nv.reservedSmem.cap,@object
	.size		.nv.reservedSmem.cap,0x4
